//
// Generated by NVIDIA NVVM Compiler
//
// Compiler Build ID: CL-36424714
// Cuda compilation tools, release 13.0, V13.0.88
// Based on NVVM 20.0.0
//

.version 9.0
.target sm_100
.address_size 64

	// .globl	compute_weights_gradient_kernel

.visible .entry compute_weights_gradient_kernel(
	.param .u64 .ptr .align 1 compute_weights_gradient_kernel_param_0,
	.param .u64 .ptr .align 1 compute_weights_gradient_kernel_param_1,
	.param .u64 .ptr .align 1 compute_weights_gradient_kernel_param_2,
	.param .u64 .ptr .align 1 compute_weights_gradient_kernel_param_3,
	.param .u64 .ptr .align 1 compute_weights_gradient_kernel_param_4,
	.param .u64 .ptr .align 1 compute_weights_gradient_kernel_param_5,
	.param .u64 .ptr .align 1 compute_weights_gradient_kernel_param_6,
	.param .u64 .ptr .align 1 compute_weights_gradient_kernel_param_7,
	.param .u32 compute_weights_gradient_kernel_param_8
)
{
	.reg .pred 	%p<7>;
	.reg .b32 	%r<18>;
	.reg .b32 	%f<27>;
	.reg .b64 	%rd<34>;

	ld.param.u64 	%rd11, [compute_weights_gradient_kernel_param_1];
	ld.param.u64 	%rd17, [compute_weights_gradient_kernel_param_2];
	ld.param.u64 	%rd12, [compute_weights_gradient_kernel_param_3];
	ld.param.u64 	%rd13, [compute_weights_gradient_kernel_param_4];
	ld.param.u64 	%rd14, [compute_weights_gradient_kernel_param_5];
	ld.param.u64 	%rd15, [compute_weights_gradient_kernel_param_6];
	ld.param.u64 	%rd16, [compute_weights_gradient_kernel_param_7];
	ld.param.u32 	%r6, [compute_weights_gradient_kernel_param_8];
	cvta.to.global.u64 	%rd18, %rd17;
	mov.u32 	%r1, %tid.x;
	mov.u32 	%r7, %ctaid.x;
	mov.u32 	%r8, %ctaid.y;
	mov.u32 	%r9, %nctaid.x;
	mov.u32 	%r10, %nctaid.y;
	mad.lo.s32 	%r11, %r1, %r9, %r7;
	mad.lo.s32 	%r2, %r11, %r10, %r8;
	mul.wide.u32 	%rd19, %r2, 4;
	add.s64 	%rd20, %rd18, %rd19;
	ld.global.f32 	%f1, [%rd20];
	abs.f32 	%f8, %f1;
	setp.eq.f32 	%p1, %f8, 0f7F800000;
	@%p1 bra 	$L__BB0_6;
	ld.param.u64 	%rd33, [compute_weights_gradient_kernel_param_0];
	cvta.to.global.u64 	%rd1, %rd12;
	cvta.to.global.u64 	%rd21, %rd15;
	cvta.to.global.u64 	%rd22, %rd33;
	cvta.to.global.u64 	%rd23, %rd11;
	cvta.to.global.u64 	%rd24, %rd16;
	mov.u32 	%r12, %nctaid.z;
	mov.u32 	%r13, %ctaid.z;
	add.s64 	%rd2, %rd22, %rd19;
	add.s64 	%rd3, %rd23, %rd19;
	add.s64 	%rd4, %rd21, %rd19;
	mad.lo.s32 	%r14, %r2, %r12, %r13;
	mul.wide.u32 	%rd26, %r14, 4;
	add.s64 	%rd5, %rd24, %rd26;
	mad.lo.s32 	%r15, %r1, %r12, %r13;
	mul.lo.s32 	%r3, %r6, %r15;
	setp.lt.s32 	%p2, %r6, 1;
	mov.f32 	%f25, 0f00000000;
	mov.f32 	%f26, %f25;
	@%p2 bra 	$L__BB0_5;
	cvta.to.global.u64 	%rd6, %rd13;
	cvta.to.global.u64 	%rd7, %rd14;
	cvt.s64.s32 	%rd8, %r3;
	mov.f32 	%f26, 0f00000000;
	mov.b32 	%r17, 0;
	mov.f32 	%f25, %f26;
$L__BB0_3:
	cvt.u64.u32 	%rd27, %r17;
	add.s64 	%rd9, %rd27, %rd8;
	shl.b64 	%rd28, %rd9, 2;
	add.s64 	%rd29, %rd1, %rd28;
	ld.global.f32 	%f11, [%rd29];
	abs.f32 	%f13, %f11;
	setp.eq.f32 	%p3, %f13, 0f7F800000;
	setp.ge.f32 	%p4, %f11, %f1;
	or.pred  	%p5, %p3, %p4;
	@%p5 bra 	$L__BB0_5;
	add.s64 	%rd31, %rd6, %rd28;
	ld.global.f32 	%f14, [%rd31];
	add.f32 	%f25, %f25, %f14;
	add.s64 	%rd32, %rd7, %rd28;
	ld.global.f32 	%f15, [%rd32];
	add.f32 	%f26, %f26, %f15;
	add.s32 	%r17, %r17, 1;
	setp.ne.s32 	%p6, %r17, %r6;
	@%p6 bra 	$L__BB0_3;
$L__BB0_5:
	ld.global.f32 	%f16, [%rd4];
	neg.f32 	%f17, %f16;
	ld.global.f32 	%f18, [%rd2];
	ld.global.f32 	%f19, [%rd3];
	mul.f32 	%f20, %f26, %f19;
	fma.rn.f32 	%f21, %f25, %f18, %f20;
	mul.f32 	%f22, %f21, %f17;
	st.global.f32 	[%rd5], %f22;
$L__BB0_6:
	ret;

}


// ===== COMPILED SASS (sm_100) =====

	.target	sm_100

	.elftype	@"ET_EXEC"


//--------------------- .note.nv.tkinfo           --------------------------
	.section	.note.nv.tkinfo,"",@"SHT_NOTE"
	.sectionflags	@"SHF_NOTE_NV_TKINFO"
	.tkinfo
        /*0018*/ 	.word	0x00000002
        /*0030*/ 	.string	""
        /*0030*/ 	.string	"ptxas"
        /*0030*/ 	.string	"Cuda compilation tools, release 13.0, V13.0.88"
        /*0030*/ 	.string	"Build cuda_13.0.r13.0/compiler.36424714_0"
        /*0030*/ 	.string	"-arch sm_100 -m 64 "



//--------------------- .note.nv.cuinfo           --------------------------
	.section	.note.nv.cuinfo,"",@"SHT_NOTE"
	.sectionflags	@"SHF_NOTE_NV_CUINFO"
        /*0018*/ 	.short	0x0002
        /*001a*/ 	.short	0x0064
        /*001c*/ 	.short	0x0082
	.zero		2


//--------------------- .nv.info                  --------------------------
	.section	.nv.info,"",@"SHT_CUDA_INFO"
	.align	4


	//----- nvinfo : EIATTR_REGCOUNT
	.align		4
        /*0000*/ 	.byte	0x04, 0x2f
        /*0002*/ 	.short	(.L_1 - .L_0)
	.align		4
.L_0:
        /*0004*/ 	.word	index@(compute_weights_gradient_kernel)
        /*0008*/ 	.word	0x00000014


	//----- nvinfo : EIATTR_FRAME_SIZE
	.align		4
.L_1:
        /*000c*/ 	.byte	0x04, 0x11
        /*000e*/ 	.short	(.L_3 - .L_2)
	.align		4
.L_2:
        /*0010*/ 	.word	index@(compute_weights_gradient_kernel)
        /*0014*/ 	.word	0x00000000


	//----- nvinfo : EIATTR_MIN_STACK_SIZE
	.align		4
.L_3:
        /*0018*/ 	.byte	0x04, 0x12
        /*001a*/ 	.short	(.L_5 - .L_4)
	.align		4
.L_4:
        /*001c*/ 	.word	index@(compute_weights_gradient_kernel)
        /*0020*/ 	.word	0x00000000
.L_5:


//--------------------- .nv.compat                --------------------------
	.section	.nv.compat,"",@"SHT_CUDA_COMPAT_INFO"
	.align	4
        /*0000*/ 	.byte	0x02, 0x09, 0x00, 0x00, 0x02, 0x02, 0x01, 0x00, 0x02, 0x05, 0x05, 0x00, 0x03, 0x07, 0x01, 0x01
        /*0010*/ 	.byte	0x02, 0x03, 0x00, 0x00, 0x02, 0x06, 0x01, 0x00, 0x04, 0x0b, 0x08, 0x00, 0x01, 0x00, 0x00, 0x00
        /*0020*/ 	.byte	0x00, 0x00, 0x00, 0x00


//--------------------- .nv.info.compute_weights_gradient_kernel --------------------------
	.section	.nv.info.compute_weights_gradient_kernel,"",@"SHT_CUDA_INFO"
	.sectionflags	@""
	.align	4


	//----- nvinfo : EIATTR_CUDA_API_VERSION
	.align		4
        /*0000*/ 	.byte	0x04, 0x37
        /*0002*/ 	.short	(.L_7 - .L_6)
.L_6:
        /*0004*/ 	.word	0x00000082


	//----- nvinfo : EIATTR_KPARAM_INFO
	.align		4
.L_7:
        /*0008*/ 	.byte	0x04, 0x17
        /*000a*/ 	.short	(.L_9 - .L_8)
.L_8:
        /*000c*/ 	.word	0x00000000
        /*0010*/ 	.short	0x0008
        /*0012*/ 	.short	0x0040
        /*0014*/ 	.byte	0x00, 0xf0, 0x11, 0x00


	//----- nvinfo : EIATTR_KPARAM_INFO
	.align		4
.L_9:
        /*0018*/ 	.byte	0x04, 0x17
        /*001a*/ 	.short	(.L_11 - .L_10)
.L_10:
        /*001c*/ 	.word	0x00000000
        /*0020*/ 	.short	0x0007
        /*0022*/ 	.short	0x0038
        /*0024*/ 	.byte	0x00, 0xf5, 0x21, 0x00


	//----- nvinfo : EIATTR_KPARAM_INFO
	.align		4
.L_11:
        /*0028*/ 	.byte	0x04, 0x17
        /*002a*/ 	.short	(.L_13 - .L_12)
.L_12:
        /*002c*/ 	.word	0x00000000
        /*0030*/ 	.short	0x0006
        /*0032*/ 	.short	0x0030
        /*0034*/ 	.byte	0x00, 0xf5, 0x21, 0x00


	//----- nvinfo : EIATTR_KPARAM_INFO
	.align		4
.L_13:
        /*0038*/ 	.byte	0x04, 0x17
        /*003a*/ 	.short	(.L_15 - .L_14)
.L_14:
        /*003c*/ 	.word	0x00000000
        /*0040*/ 	.short	0x0005
        /*0042*/ 	.short	0x0028
        /*0044*/ 	.byte	0x00, 0xf5, 0x21, 0x00


	//----- nvinfo : EIATTR_KPARAM_INFO
	.align		4
.L_15:
        /*0048*/ 	.byte	0x04, 0x17
        /*004a*/ 	.short	(.L_17 - .L_16)
.L_16:
        /*004c*/ 	.word	0x00000000
        /*0050*/ 	.short	0x0004
        /*0052*/ 	.short	0x0020
        /*0054*/ 	.byte	0x00, 0xf5, 0x21, 0x00


	//----- nvinfo : EIATTR_KPARAM_INFO
	.align		4
.L_17:
        /*0058*/ 	.byte	0x04, 0x17
        /*005a*/ 	.short	(.L_19 - .L_18)
.L_18:
        /*005c*/ 	.word	0x00000000
        /*0060*/ 	.short	0x0003
        /*0062*/ 	.short	0x0018
        /*0064*/ 	.byte	0x00, 0xf5, 0x21, 0x00


	//----- nvinfo : EIATTR_KPARAM_INFO
	.align		4
.L_19:
        /*0068*/ 	.byte	0x04, 0x17
        /*006a*/ 	.short	(.L_21 - .L_20)
.L_20:
        /*006c*/ 	.word	0x00000000
        /*0070*/ 	.short	0x0002
        /*0072*/ 	.short	0x0010
        /*0074*/ 	.byte	0x00, 0xf5, 0x21, 0x00


	//----- nvinfo : EIATTR_KPARAM_INFO
	.align		4
.L_21:
        /*0078*/ 	.byte	0x04, 0x17
        /*007a*/ 	.short	(.L_23 - .L_22)
.L_22:
        /*007c*/ 	.word	0x00000000
        /*0080*/ 	.short	0x0001
        /*0082*/ 	.short	0x0008
        /*0084*/ 	.byte	0x00, 0xf5, 0x21, 0x00


	//----- nvinfo : EIATTR_KPARAM_INFO
	.align		4
.L_23:
        /*0088*/ 	.byte	0x04, 0x17
        /*008a*/ 	.short	(.L_25 - .L_24)
.L_24:
        /*008c*/ 	.word	0x00000000
        /*0090*/ 	.short	0x0000
        /*0092*/ 	.short	0x0000
        /*0094*/ 	.byte	0x00, 0xf5, 0x21, 0x00


	//----- nvinfo : EIATTR_SPARSE_MMA_MASK
	.align		4
.L_25:
        /*0098*/ 	.byte	0x03, 0x50
        /*009a*/ 	.short	0x0000


	//----- nvinfo : EIATTR_MAXREG_COUNT
	.align		4
        /*009c*/ 	.byte	0x03, 0x1b
        /*009e*/ 	.short	0x00ff


	//----- nvinfo : EIATTR_MERCURY_ISA_VERSION
	.align		4
        /*00a0*/ 	.byte	0x03, 0x5f
        /*00a2*/ 	.short	0x0101


	//----- nvinfo : EIATTR_VRC_CTA_INIT_COUNT
	.align		4
        /*00a4*/ 	.byte	0x02, 0x4a
	.zero		1
	.zero		1


	//----- nvinfo : EIATTR_EXIT_INSTR_OFFSETS
	.align		4
        /*00a8*/ 	.byte	0x04, 0x1c
        /*00aa*/ 	.short	(.L_27 - .L_26)


	//   ....[0]....
.L_26:
        /*00ac*/ 	.word	0x000000d0


	//   ....[1]....
        /*00b0*/ 	.word	0x00000420


	//----- nvinfo : EIATTR_CRS_STACK_SIZE
	.align		4
.L_27:
        /*00b4*/ 	.byte	0x04, 0x1e
        /*00b6*/ 	.short	(.L_29 - .L_28)
.L_28:
        /*00b8*/ 	.word	0x00000000


	//----- nvinfo : EIATTR_CBANK_PARAM_SIZE
	.align		4
.L_29:
        /*00bc*/ 	.byte	0x03, 0x19
        /*00be*/ 	.short	0x0044


	//----- nvinfo : EIATTR_PARAM_CBANK
	.align		4
        /*00c0*/ 	.byte	0x04, 0x0a
        /*00c2*/ 	.short	(.L_31 - .L_30)
	.align		4
.L_30:
        /*00c4*/ 	.word	index@(.nv.constant0.compute_weights_gradient_kernel)
        /*00c8*/ 	.short	0x0380
        /*00ca*/ 	.short	0x0044


	//----- nvinfo : EIATTR_SW_WAR
	.align		4
.L_31:
        /*00cc*/ 	.byte	0x04, 0x36
        /*00ce*/ 	.short	(.L_33 - .L_32)
.L_32:
        /*00d0*/ 	.word	0x00000008
.L_33:


//--------------------- .nv.callgraph             --------------------------
	.section	.nv.callgraph,"",@"SHT_CUDA_CALLGRAPH"
	.align	4
	.sectionentsize	8
	.align		4
        /*0000*/ 	.word	0x00000000
	.align		4
        /*0004*/ 	.word	0xffffffff
	.align		4
        /*0008*/ 	.word	0x00000000
	.align		4
        /*000c*/ 	.word	0xfffffffe
	.align		4
        /*0010*/ 	.word	0x00000000
	.align		4
        /*0014*/ 	.word	0xfffffffd
	.align		4
        /*0018*/ 	.word	0x00000000
	.align		4
        /*001c*/ 	.word	0xfffffffc


//--------------------- .text.compute_weights_gradient_kernel --------------------------
	.section	.text.compute_weights_gradient_kernel,"ax",@progbits
	.align	128
        .global         compute_weights_gradient_kernel
        .type           compute_weights_gradient_kernel,@function
        .size           compute_weights_gradient_kernel,(.L_x_4 - compute_weights_gradient_kernel)
        .other          compute_weights_gradient_kernel,@"STO_CUDA_ENTRY STV_DEFAULT"
compute_weights_gradient_kernel:
.text.compute_weights_gradient_kernel:
[----:B------:R-:W-:Y:S01]  /*0000*/  LDC R1, c[0x0][0x37c] ;  /* 0x0000df00ff017b82 */ /* 0x000fe20000000800 */
[----:B------:R-:W0:Y:S07]  /*0010*/  S2R R12, SR_TID.X ;  /* 0x00000000000c7919 */ /* 0x000e2e0000002100 */
[----:B------:R-:W0:Y:S01]  /*0020*/  S2UR UR6, SR_CTAID.X ;  /* 0x00000000000679c3 */ /* 0x000e220000002500 */
[----:B------:R-:W1:Y:S07]  /*0030*/  LDCU.64 UR4, c[0x0][0x358] ;  /* 0x00006b00ff0477ac */ /* 0x000e6e0008000a00 */
[----:B------:R-:W0:Y:S08]  /*0040*/  LDC R5, c[0x0][0x370] ;  /* 0x0000dc00ff057b82 */ /* 0x000e300000000800 */
[----:B------:R-:W2:Y:S08]  /*0050*/  S2UR UR7, SR_CTAID.Y ;  /* 0x00000000000779c3 */ /* 0x000eb00000002600 */
[----:B------:R-:W2:Y:S08]  /*0060*/  LDC R11, c[0x0][0x374] ;  /* 0x0000dd00ff0b7b82 */ /* 0x000eb00000000800 */
[----:B------:R-:W3:Y:S01]  /*0070*/  LDC.64 R2, c[0x0][0x390] ;  /* 0x0000e400ff027b82 */ /* 0x000ee20000000a00 */
[----:B0-----:R-:W-:-:S04]  /*0080*/  IMAD R0, R12, R5, UR6 ;  /* 0x000000060c007e24 */ /* 0x001fc8000f8e0205 */
[----:B--2---:R-:W-:-:S04]  /*0090*/  IMAD R11, R0, R11, UR7 ;  /* 0x00000007000b7e24 */ /* 0x004fc8000f8e020b */
[----:B---3--:R-:W-:-:S05]  /*00a0*/  IMAD.WIDE.U32 R2, R11, 0x4, R2 ;  /* 0x000000040b027825 */ /* 0x008fca00078e0002 */
[----:B-1----:R-:W2:Y:S02]  /*00b0*/  LDG.E R0, desc[UR4][R2.64] ;  /* 0x0000000402007981 */ /* 0x002ea4000c1e1900 */
[----:B--2---:R-:W-:-:S13]  /*00c0*/  FSETP.NEU.AND P0, PT, |R0|, +INF , PT ;  /* 0x7f8000000000780b */ /* 0x004fda0003f0d200 */
[----:B------:R-:W-:Y:S05]  /*00d0*/  @!P0 EXIT ;  /* 0x000000000000894d */ /* 0x000fea0003800000 */
[----:B------:R-:W0:Y:S01]  /*00e0*/  S2R R13, SR_CTAID.Z ;  /* 0x00000000000d7919 */ /* 0x000e220000002700 */
[----:B------:R-:W1:Y:S01]  /*00f0*/  LDCU UR7, c[0x0][0x3c0] ;  /* 0x00007800ff0777ac */ /* 0x000e620008000800 */
[----:B------:R-:W2:Y:S01]  /*0100*/  LDC.64 R2, c[0x0][0x380] ;  /* 0x0000e000ff027b82 */ /* 0x000ea20000000a00 */
[----:B------:R-:W0:Y:S07]  /*0110*/  LDCU UR6, c[0x0][0x378] ;  /* 0x00006f00ff0677ac */ /* 0x000e2e0008000800 */
[----:B------:R-:W3:Y:S08]  /*0120*/  LDC.64 R4, c[0x0][0x388] ;  /* 0x0000e200ff047b82 */ /* 0x000ef00000000a00 */
[----:B------:R-:W4:Y:S01]  /*0130*/  LDC.64 R6, c[0x0][0x3b0] ;  /* 0x0000ec00ff067b82 */ /* 0x000f220000000a00 */
[----:B-1----:R-:W-:-:S07]  /*0140*/  UISETP.GE.AND UP0, UPT, UR7, 0x1, UPT ;  /* 0x000000010700788c */ /* 0x002fce000bf06270 */
[----:B------:R-:W1:Y:S01]  /*0150*/  LDC.64 R8, c[0x0][0x3b8] ;  /* 0x0000ee00ff087b82 */ /* 0x000e620000000a00 */
[----:B--2---:R-:W-:-:S04]  /*0160*/  IMAD.WIDE.U32 R2, R11, 0x4, R2 ;  /* 0x000000040b027825 */ /* 0x004fc800078e0002 */
[--C-:B0-----:R-:W-:Y:S02]  /*0170*/  IMAD R12, R12, UR6, R13.reuse ;  /* 0x000000060c0c7c24 */ /* 0x101fe4000f8e020d */
[C---:B------:R-:W-:Y:S02]  /*0180*/  IMAD R13, R11.reuse, UR6, R13 ;  /* 0x000000060b0d7c24 */ /* 0x040fe4000f8e020d */
[----:B---3--:R-:W-:-:S04]  /*0190*/  IMAD.WIDE.U32 R4, R11, 0x4, R4 ;  /* 0x000000040b047825 */ /* 0x008fc800078e0004 */
[----:B------:R-:W-:Y:S02]  /*01a0*/  IMAD R16, R12, UR7, RZ ;  /* 0x000000070c107c24 */ /* 0x000fe4000f8e02ff */
[----:B----4-:R-:W-:Y:S01]  /*01b0*/  IMAD.WIDE.U32 R6, R11, 0x4, R6 ;  /* 0x000000040b067825 */ /* 0x010fe200078e0006 */
[----:B------:R-:W-:-:S03]  /*01c0*/  CS2R R10, SRZ ;  /* 0x00000000000a7805 */ /* 0x000fc6000001ff00 */
[----:B-1----:R-:W-:Y:S01]  /*01d0*/  IMAD.WIDE.U32 R8, R13, 0x4, R8 ;  /* 0x000000040d087825 */ /* 0x002fe200078e0008 */
[----:B------:R-:W-:Y:S06]  /*01e0*/  BRA.U !UP0, `(.L_x_0) ;  /* 0x0000000108707547 */ /* 0x000fec000b800000 */
[----:B------:R-:W-:Y:S01]  /*01f0*/  HFMA2 R17, -RZ, RZ, 0, 0 ;  /* 0x00000000ff117431 */ /* 0x000fe200000001ff */
[----:B------:R-:W-:Y:S01]  /*0200*/  BSSY.RECONVERGENT B0, `(.L_x_0) ;  /* 0x000001a000007945 */ /* 0x000fe20003800200 */
[----:B------:R-:W-:Y:S01]  /*0210*/  CS2R R10, SRZ ;  /* 0x00000000000a7805 */ /* 0x000fe2000001ff00 */
[----:B------:R-:W0:Y:S01]  /*0220*/  LDCU UR12, c[0x0][0x3c0] ;  /* 0x00007800ff0c77ac */ /* 0x000e220008000800 */
[----:B------:R-:W1:Y:S01]  /*0230*/  LDCU.64 UR6, c[0x0][0x398] ;  /* 0x00007300ff0677ac */ /* 0x000e620008000a00 */
[----:B------:R-:W2:Y:S04]  /*0240*/  LDCU.128 UR8, c[0x0][0x3a0] ;  /* 0x00007400ff0877ac */ /* 0x000ea80008000c00 */
.L_x_2:
[----:B------:R-:W-:-:S04]  /*0250*/  IADD3 R12, P0, PT, R16, R17, RZ ;  /* 0x00000011100c7210 */ /* 0x000fc80007f1e0ff */
[----:B------:R-:W-:Y:S02]  /*0260*/  LEA.HI.X.SX32 R13, R16, RZ, 0x1, P0 ;  /* 0x000000ff100d7211 */ /* 0x000fe400000f0eff */
[C---:B------:R-:W-:Y:S02]  /*0270*/  SHF.L.U32 R14, R12.reuse, 0x2, RZ ;  /* 0x000000020c0e7819 */ /* 0x040fe400000006ff */
[----:B------:R-:W-:Y:S02]  /*0280*/  SHF.L.U64.HI R15, R12, 0x2, R13 ;  /* 0x000000020c0f7819 */ /* 0x000fe4000001020d */
[----:B-1----:R-:W-:-:S04]  /*0290*/  IADD3 R12, P0, PT, R14, UR6, RZ ;  /* 0x000000060e0c7c10 */ /* 0x002fc8000ff1e0ff */
[----:B------:R-:W-:-:S06]  /*02a0*/  IADD3.X R13, PT, PT, R15, UR7, RZ, P0, !PT ;  /* 0x000000070f0d7c10 */ /* 0x000fcc00087fe4ff */
[----:B------:R-:W3:Y:S02]  /*02b0*/  LDG.E R13, desc[UR4][R12.64] ;  /* 0x000000040c0d7981 */ /* 0x000ee4000c1e1900 */
[----:B---3--:R-:W-:-:S04]  /*02c0*/  FSETP.GE.AND P0, PT, R13, R0, PT ;  /* 0x000000000d00720b */ /* 0x008fc80003f06000 */
[----:B------:R-:W-:-:S13]  /*02d0*/  FSETP.EQ.OR P0, PT, |R13|, +INF , P0 ;  /* 0x7f8000000d00780b */ /* 0x000fda0000702600 */
[----:B------:R-:W-:Y:S05]  /*02e0*/  @P0 BRA `(.L_x_1) ;  /* 0x00000000002c0947 */ /* 0x000fea0003800000 */
[C---:B--2---:R-:W-:Y:S02]  /*02f0*/  IADD3 R12, P0, PT, R14.reuse, UR8, RZ ;  /* 0x000000080e0c7c10 */ /* 0x044fe4000ff1e0ff */
[----:B------:R-:W-:Y:S02]  /*0300*/  IADD3 R14, P1, PT, R14, UR10, RZ ;  /* 0x0000000a0e0e7c10 */ /* 0x000fe4000ff3e0ff */
[C---:B------:R-:W-:Y:S02]  /*0310*/  IADD3.X R13, PT, PT, R15.reuse, UR9, RZ, P0, !PT ;  /* 0x000000090f0d7c10 */ /* 0x040fe400087fe4ff */
[----:B------:R-:W-:-:S04]  /*0320*/  IADD3.X R15, PT, PT, R15, UR11, RZ, P1, !PT ;  /* 0x0000000b0f0f7c10 */ /* 0x000fc80008ffe4ff */
[----:B------:R-:W2:Y:S04]  /*0330*/  LDG.E R13, desc[UR4][R12.64] ;  /* 0x000000040c0d7981 */ /* 0x000ea8000c1e1900 */
[----:B------:R-:W3:Y:S01]  /*0340*/  LDG.E R14, desc[UR4][R14.64] ;  /* 0x000000040e0e7981 */ /* 0x000ee2000c1e1900 */
[----:B------:R-:W-:-:S04]  /*0350*/  IADD3 R17, PT, PT, R17, 0x1, RZ ;  /* 0x0000000111117810 */ /* 0x000fc80007ffe0ff */
[----:B0-----:R-:W-:Y:S01]  /*0360*/  ISETP.NE.AND P0, PT, R17, UR12, PT ;  /* 0x0000000c11007c0c */ /* 0x001fe2000bf05270 */
[----:B--2---:R-:W-:Y:S01]  /*0370*/  FADD R10, R10, R13 ;  /* 0x0000000d0a0a7221 */ /* 0x004fe20000000000 */
[----:B---3--:R-:W-:-:S11]  /*0380*/  FADD R11, R11, R14 ;  /* 0x0000000e0b0b7221 */ /* 0x008fd60000000000 */
[----:B------:R-:W-:Y:S05]  /*0390*/  @P0 BRA `(.L_x_2) ;  /* 0xfffffffc00ac0947 */ /* 0x000fea000383ffff */
.L_x_1:
[----:B0-2---:R-:W-:Y:S05]  /*03a0*/  BSYNC.RECONVERGENT B0 ;  /* 0x0000000000007941 */ /* 0x005fea0003800200 */
.L_x_0:
[----:B------:R-:W2:Y:S04]  /*03b0*/  LDG.E R4, desc[UR4][R4.64] ;  /* 0x0000000404047981 */ /* 0x000ea8000c1e1900 */
[----:B------:R-:W3:Y:S04]  /*03c0*/  LDG.E R3, desc[UR4][R2.64] ;  /* 0x0000000402037981 */ /* 0x000ee8000c1e1900 */
[----:B------:R-:W4:Y:S01]  /*03d0*/  LDG.E R6, desc[UR4][R6.64] ;  /* 0x0000000406067981 */ /* 0x000f22000c1e1900 */
[----:B--2---:R-:W-:-:S04]  /*03e0*/  FMUL R0, R4, R11 ;  /* 0x0000000b04007220 */ /* 0x004fc80000400000 */
[----:B---3--:R-:W-:-:S04]  /*03f0*/  FFMA R11, R3, R10, R0 ;  /* 0x0000000a030b7223 */ /* 0x008fc80000000000 */
[----:B----4-:R-:W-:-:S05]  /*0400*/  FMUL R11, R6, -R11 ;  /* 0x8000000b060b7220 */ /* 0x010fca0000400000 */
[----:B------:R-:W-:Y:S01]  /*0410*/  STG.E desc[UR4][R8.64], R11 ;  /* 0x0000000b08007986 */ /* 0x000fe2000c101904 */
[----:B------:R-:W-:Y:S05]  /*0420*/  EXIT ;  /* 0x000000000000794d */ /* 0x000fea0003800000 */
.L_x_3:
[----:B------:R-:W-:-:S00]  /*0430*/  BRA `(.L_x_3) ;  /* 0xfffffffc00fc7947 */ /* 0x000fc0000383ffff */
[----:B------:R-:W-:-:S00]  /*0440*/  NOP ;  /* 0x0000000000007918 */ /* 0x000fc00000000000 */
        /* <DEDUP_REMOVED lines=11> */
.L_x_4:


//--------------------- .nv.shared.reserved.0     --------------------------
	.section	.nv.shared.reserved.0,"aw",@nobits
	.weak		__nv_reservedSMEM_offset_0_alias
	.size		__nv_reservedSMEM_offset_0_alias, 0, 64
	.other		__nv_reservedSMEM_offset_0_alias,@"STO_CUDA_RESERVED_SHARED STV_DEFAULT"
__nv_reservedSMEM_offset_0_alias:
	.zero		0
	.zero		64


//--------------------- .nv.constant0.compute_weights_gradient_kernel --------------------------
	.section	.nv.constant0.compute_weights_gradient_kernel,"a",@progbits
	.sectionflags	@""
	.align	4
.nv.constant0.compute_weights_gradient_kernel:
	.zero		964


//--------------------- SYMBOLS --------------------------

	.type		.nv.reservedSmem.offset0,@object
	.size		.nv.reservedSmem.offset0,0x4
